//
// Generated by NVIDIA NVVM Compiler
//
// Compiler Build ID: CL-36424714
// Cuda compilation tools, release 13.0, V13.0.88
// Based on NVVM 20.0.0
//

.version 9.0
.target sm_100
.address_size 64

	// .globl	_Z8modulatePfi
.const .align 4 .b8 filter_gpu[36];

.visible .entry _Z8modulatePfi(
	.param .u64 .ptr .align 1 _Z8modulatePfi_param_0,
	.param .u32 _Z8modulatePfi_param_1
)
{
	.reg .pred 	%p<2>;
	.reg .b32 	%r<12>;
	.reg .b32 	%f<4>;
	.reg .b64 	%rd<8>;

	ld.param.u64 	%rd1, [_Z8modulatePfi_param_0];
	ld.param.u32 	%r2, [_Z8modulatePfi_param_1];
	mov.u32 	%r3, %ntid.x;
	mov.u32 	%r4, %ctaid.x;
	mov.u32 	%r5, %tid.x;
	mad.lo.s32 	%r1, %r3, %r4, %r5;
	setp.ge.s32 	%p1, %r1, %r2;
	@%p1 bra 	$L__BB0_2;
	cvta.to.global.u64 	%rd2, %rd1;
	mul.hi.s32 	%r6, %r1, 954437177;
	shr.u32 	%r7, %r6, 31;
	shr.s32 	%r8, %r6, 1;
	add.s32 	%r9, %r8, %r7;
	mul.lo.s32 	%r10, %r9, 9;
	sub.s32 	%r11, %r1, %r10;
	mul.wide.s32 	%rd3, %r11, 4;
	mov.u64 	%rd4, filter_gpu;
	add.s64 	%rd5, %rd4, %rd3;
	ld.const.f32 	%f1, [%rd5];
	mul.wide.s32 	%rd6, %r1, 4;
	add.s64 	%rd7, %rd2, %rd6;
	ld.global.f32 	%f2, [%rd7];
	mul.f32 	%f3, %f1, %f2;
	st.global.f32 	[%rd7], %f3;
$L__BB0_2:
	ret;

}


// ===== COMPILED SASS (sm_100) =====

	.target	sm_100

	.elftype	@"ET_EXEC"


//--------------------- .note.nv.tkinfo           --------------------------
	.section	.note.nv.tkinfo,"",@"SHT_NOTE"
	.sectionflags	@"SHF_NOTE_NV_TKINFO"
	.tkinfo
        /*0018*/ 	.word	0x00000002
        /*0030*/ 	.string	""
        /*0030*/ 	.string	"ptxas"
        /*0030*/ 	.string	"Cuda compilation tools, release 13.0, V13.0.88"
        /*0030*/ 	.string	"Build cuda_13.0.r13.0/compiler.36424714_0"
        /*0030*/ 	.string	"-arch sm_100 -m 64 "



//--------------------- .note.nv.cuinfo           --------------------------
	.section	.note.nv.cuinfo,"",@"SHT_NOTE"
	.sectionflags	@"SHF_NOTE_NV_CUINFO"
        /*0018*/ 	.short	0x0002
        /*001a*/ 	.short	0x0064
        /*001c*/ 	.short	0x0082
	.zero		2


//--------------------- .nv.info                  --------------------------
	.section	.nv.info,"",@"SHT_CUDA_INFO"
	.align	4


	//----- nvinfo : EIATTR_REGCOUNT
	.align		4
        /*0000*/ 	.byte	0x04, 0x2f
        /*0002*/ 	.short	(.L_2 - .L_1)
	.align		4
.L_1:
        /*0004*/ 	.word	index@(_Z8modulatePfi)
        /*0008*/ 	.word	0x0000000c


	//----- nvinfo : EIATTR_FRAME_SIZE
	.align		4
.L_2:
        /*000c*/ 	.byte	0x04, 0x11
        /*000e*/ 	.short	(.L_4 - .L_3)
	.align		4
.L_3:
        /*0010*/ 	.word	index@(_Z8modulatePfi)
        /*0014*/ 	.word	0x00000000


	//----- nvinfo : EIATTR_MIN_STACK_SIZE
	.align		4
.L_4:
        /*0018*/ 	.byte	0x04, 0x12
        /*001a*/ 	.short	(.L_6 - .L_5)
	.align		4
.L_5:
        /*001c*/ 	.word	index@(_Z8modulatePfi)
        /*0020*/ 	.word	0x00000000
.L_6:


//--------------------- .nv.compat                --------------------------
	.section	.nv.compat,"",@"SHT_CUDA_COMPAT_INFO"
	.align	4
        /*0000*/ 	.byte	0x02, 0x09, 0x00, 0x00, 0x02, 0x02, 0x01, 0x00, 0x02, 0x05, 0x05, 0x00, 0x03, 0x07, 0x01, 0x01
        /*0010*/ 	.byte	0x02, 0x03, 0x00, 0x00, 0x02, 0x06, 0x01, 0x00, 0x04, 0x0b, 0x08, 0x00, 0x09, 0x00, 0x00, 0x00
        /*0020*/ 	.byte	0x00, 0x00, 0x00, 0x00


//--------------------- .nv.info._Z8modulatePfi   --------------------------
	.section	.nv.info._Z8modulatePfi,"",@"SHT_CUDA_INFO"
	.sectionflags	@""
	.align	4


	//----- nvinfo : EIATTR_CUDA_API_VERSION
	.align		4
        /*0000*/ 	.byte	0x04, 0x37
        /*0002*/ 	.short	(.L_8 - .L_7)
.L_7:
        /*0004*/ 	.word	0x00000082


	//----- nvinfo : EIATTR_KPARAM_INFO
	.align		4
.L_8:
        /*0008*/ 	.byte	0x04, 0x17
        /*000a*/ 	.short	(.L_10 - .L_9)
.L_9:
        /*000c*/ 	.word	0x00000000
        /*0010*/ 	.short	0x0001
        /*0012*/ 	.short	0x0008
        /*0014*/ 	.byte	0x00, 0xf0, 0x11, 0x00


	//----- nvinfo : EIATTR_KPARAM_INFO
	.align		4
.L_10:
        /*0018*/ 	.byte	0x04, 0x17
        /*001a*/ 	.short	(.L_12 - .L_11)
.L_11:
        /*001c*/ 	.word	0x00000000
        /*0020*/ 	.short	0x0000
        /*0022*/ 	.short	0x0000
        /*0024*/ 	.byte	0x00, 0xf5, 0x21, 0x00


	//----- nvinfo : EIATTR_SPARSE_MMA_MASK
	.align		4
.L_12:
        /*0028*/ 	.byte	0x03, 0x50
        /*002a*/ 	.short	0x0000


	//----- nvinfo : EIATTR_MAXREG_COUNT
	.align		4
        /*002c*/ 	.byte	0x03, 0x1b
        /*002e*/ 	.short	0x00ff


	//----- nvinfo : EIATTR_MERCURY_ISA_VERSION
	.align		4
        /*0030*/ 	.byte	0x03, 0x5f
        /*0032*/ 	.short	0x0101


	//----- nvinfo : EIATTR_VRC_CTA_INIT_COUNT
	.align		4
        /*0034*/ 	.byte	0x02, 0x4a
	.zero		1
	.zero		1


	//----- nvinfo : EIATTR_EXIT_INSTR_OFFSETS
	.align		4
        /*0038*/ 	.byte	0x04, 0x1c
        /*003a*/ 	.short	(.L_14 - .L_13)


	//   ....[0]....
.L_13:
        /*003c*/ 	.word	0x00000070


	//   ....[1]....
        /*0040*/ 	.word	0x00000140


	//----- nvinfo : EIATTR_CBANK_PARAM_SIZE
	.align		4
.L_14:
        /*0044*/ 	.byte	0x03, 0x19
        /*0046*/ 	.short	0x000c


	//----- nvinfo : EIATTR_PARAM_CBANK
	.align		4
        /*0048*/ 	.byte	0x04, 0x0a
        /*004a*/ 	.short	(.L_16 - .L_15)
	.align		4
.L_15:
        /*004c*/ 	.word	index@(.nv.constant0._Z8modulatePfi)
        /*0050*/ 	.short	0x0380
        /*0052*/ 	.short	0x000c


	//----- nvinfo : EIATTR_SW_WAR
	.align		4
.L_16:
        /*0054*/ 	.byte	0x04, 0x36
        /*0056*/ 	.short	(.L_18 - .L_17)
.L_17:
        /*0058*/ 	.word	0x00000008
.L_18:


//--------------------- .nv.callgraph             --------------------------
	.section	.nv.callgraph,"",@"SHT_CUDA_CALLGRAPH"
	.align	4
	.sectionentsize	8
	.align		4
        /*0000*/ 	.word	0x00000000
	.align		4
        /*0004*/ 	.word	0xffffffff
	.align		4
        /*0008*/ 	.word	0x00000000
	.align		4
        /*000c*/ 	.word	0xfffffffe
	.align		4
        /*0010*/ 	.word	0x00000000
	.align		4
        /*0014*/ 	.word	0xfffffffd
	.align		4
        /*0018*/ 	.word	0x00000000
	.align		4
        /*001c*/ 	.word	0xfffffffc


//--------------------- .nv.constant3             --------------------------
	.section	.nv.constant3,"a",@progbits
	.align	4
.nv.constant3:
	.type		filter_gpu,@object
	.size		filter_gpu,(.L_0 - filter_gpu)
filter_gpu:
	.zero		36
.L_0:


//--------------------- .text._Z8modulatePfi      --------------------------
	.section	.text._Z8modulatePfi,"ax",@progbits
	.align	128
        .global         _Z8modulatePfi
        .type           _Z8modulatePfi,@function
        .size           _Z8modulatePfi,(.L_x_1 - _Z8modulatePfi)
        .other          _Z8modulatePfi,@"STO_CUDA_ENTRY STV_DEFAULT"
_Z8modulatePfi:
.text._Z8modulatePfi:
[----:B------:R-:W-:Y:S01]  /*0000*/  LDC R1, c[0x0][0x37c] ;  /* 0x0000df00ff017b82 */ /* 0x000fe20000000800 */
[----:B------:R-:W0:Y:S01]  /*0010*/  S2R R5, SR_CTAID.X ;  /* 0x0000000000057919 */ /* 0x000e220000002500 */
[----:B------:R-:W0:Y:S01]  /*0020*/  LDCU UR4, c[0x0][0x360] ;  /* 0x00006c00ff0477ac */ /* 0x000e220008000800 */
[----:B------:R-:W0:Y:S01]  /*0030*/  S2R R0, SR_TID.X ;  /* 0x0000000000007919 */ /* 0x000e220000002100 */
[----:B------:R-:W1:Y:S01]  /*0040*/  LDCU UR5, c[0x0][0x388] ;  /* 0x00007100ff0577ac */ /* 0x000e620008000800 */
[----:B0-----:R-:W-:-:S05]  /*0050*/  IMAD R5, R5, UR4, R0 ;  /* 0x0000000405057c24 */ /* 0x001fca000f8e0200 */
[----:B-1----:R-:W-:-:S13]  /*0060*/  ISETP.GE.AND P0, PT, R5, UR5, PT ;  /* 0x0000000505007c0c */ /* 0x002fda000bf06270 */
[----:B------:R-:W-:Y:S05]  /*0070*/  @P0 EXIT ;  /* 0x000000000000094d */ /* 0x000fea0003800000 */
[----:B------:R-:W0:Y:S01]  /*0080*/  LDC.64 R2, c[0x0][0x380] ;  /* 0x0000e000ff027b82 */ /* 0x000e220000000a00 */
[----:B------:R-:W1:Y:S01]  /*0090*/  LDCU.64 UR4, c[0x0][0x358] ;  /* 0x00006b00ff0477ac */ /* 0x000e620008000a00 */
[----:B0-----:R-:W-:-:S05]  /*00a0*/  IMAD.WIDE R2, R5, 0x4, R2 ;  /* 0x0000000405027825 */ /* 0x001fca00078e0202 */
[----:B-1----:R-:W2:Y:S01]  /*00b0*/  LDG.E R9, desc[UR4][R2.64] ;  /* 0x0000000402097981 */ /* 0x002ea2000c1e1900 */
[----:B------:R-:W-:-:S05]  /*00c0*/  IMAD.HI R0, R5, 0x38e38e39, RZ ;  /* 0x38e38e3905007827 */ /* 0x000fca00078e02ff */
[----:B------:R-:W-:-:S04]  /*00d0*/  SHF.R.S32.HI R7, RZ, 0x1, R0 ;  /* 0x00000001ff077819 */ /* 0x000fc80000011400 */
[----:B------:R-:W-:-:S05]  /*00e0*/  LEA.HI R0, R0, R7, RZ, 0x1 ;  /* 0x0000000700007211 */ /* 0x000fca00078f08ff */
[----:B------:R-:W-:-:S05]  /*00f0*/  IMAD R0, R0, -0x9, R5 ;  /* 0xfffffff700007824 */ /* 0x000fca00078e0205 */
[----:B------:R-:W-:-:S06]  /*0100*/  SHF.L.U32 R0, R0, 0x2, RZ ;  /* 0x0000000200007819 */ /* 0x000fcc00000006ff */
[----:B------:R-:W2:Y:S02]  /*0110*/  LDC R0, c[0x3][R0] ;  /* 0x00c0000000007b82 */ /* 0x000ea40000000800 */
[----:B--2---:R-:W-:-:S05]  /*0120*/  FMUL R9, R0, R9 ;  /* 0x0000000900097220 */ /* 0x004fca0000400000 */
[----:B------:R-:W-:Y:S01]  /*0130*/  STG.E desc[UR4][R2.64], R9 ;  /* 0x0000000902007986 */ /* 0x000fe2000c101904 */
[----:B------:R-:W-:Y:S05]  /*0140*/  EXIT ;  /* 0x000000000000794d */ /* 0x000fea0003800000 */
.L_x_0:
[----:B------:R-:W-:-:S00]  /*0150*/  BRA `(.L_x_0) ;  /* 0xfffffffc00fc7947 */ /* 0x000fc0000383ffff */
[----:B------:R-:W-:-:S00]  /*0160*/  NOP ;  /* 0x0000000000007918 */ /* 0x000fc00000000000 */
        /* <DEDUP_REMOVED lines=9> */
.L_x_1:


//--------------------- .nv.shared.reserved.0     --------------------------
	.section	.nv.shared.reserved.0,"aw",@nobits
	.weak		__nv_reservedSMEM_offset_0_alias
	.size		__nv_reservedSMEM_offset_0_alias, 0, 64
	.other		__nv_reservedSMEM_offset_0_alias,@"STO_CUDA_RESERVED_SHARED STV_DEFAULT"
__nv_reservedSMEM_offset_0_alias:
	.zero		0
	.zero		64


//--------------------- .nv.constant0._Z8modulatePfi --------------------------
	.section	.nv.constant0._Z8modulatePfi,"a",@progbits
	.sectionflags	@""
	.align	4
.nv.constant0._Z8modulatePfi:
	.zero		908


//--------------------- SYMBOLS --------------------------

	.type		.nv.reservedSmem.offset0,@object
	.size		.nv.reservedSmem.offset0,0x4
